//
// Generated by NVIDIA NVVM Compiler
//
// Compiler Build ID: CL-36424714
// Cuda compilation tools, release 13.0, V13.0.88
// Based on NVVM 20.0.0
//

.version 9.0
.target sm_100
.address_size 64

	// .globl	_Z27kernel1_naive_smem_mattransPfS_ii
// _ZZ27kernel1_naive_smem_mattransPfS_iiE4smem has been demoted
// _ZZ29kernel2_smem_padding_mattransPfS_iiE4smem has been demoted
// _ZZ25kernel3_swizzled_mattransPfS_iiE4smem has been demoted
// _ZZ24kernel4_tma_int4_swizzle14CUtensorMap_stE4smem has been demoted
// _ZZ24kernel4_tma_int4_swizzle14CUtensorMap_stE6smem_T has been demoted
// _ZZ24kernel4_tma_int4_swizzle14CUtensorMap_stE3bar has been demoted

.visible .entry _Z27kernel1_naive_smem_mattransPfS_ii(
	.param .u64 .ptr .align 1 _Z27kernel1_naive_smem_mattransPfS_ii_param_0,
	.param .u64 .ptr .align 1 _Z27kernel1_naive_smem_mattransPfS_ii_param_1,
	.param .u32 _Z27kernel1_naive_smem_mattransPfS_ii_param_2,
	.param .u32 _Z27kernel1_naive_smem_mattransPfS_ii_param_3
)
{
	.reg .pred 	%p<4>;
	.reg .b32 	%r<18>;
	.reg .b32 	%f<3>;
	.reg .b64 	%rd<9>;
	// demoted variable
	.shared .align 4 .b8 _ZZ27kernel1_naive_smem_mattransPfS_iiE4smem[4096];
	ld.param.u64 	%rd1, [_Z27kernel1_naive_smem_mattransPfS_ii_param_0];
	ld.param.u64 	%rd2, [_Z27kernel1_naive_smem_mattransPfS_ii_param_1];
	ld.param.u32 	%r5, [_Z27kernel1_naive_smem_mattransPfS_ii_param_2];
	ld.param.u32 	%r6, [_Z27kernel1_naive_smem_mattransPfS_ii_param_3];
	mov.u32 	%r1, %tid.y;
	mov.u32 	%r7, %ntid.y;
	mov.u32 	%r8, %ctaid.y;
	mad.lo.s32 	%r2, %r7, %r8, %r1;
	mov.u32 	%r3, %tid.x;
	mov.u32 	%r9, %ntid.x;
	mov.u32 	%r10, %ctaid.x;
	mad.lo.s32 	%r4, %r9, %r10, %r3;
	setp.ge.s32 	%p1, %r2, %r5;
	setp.ge.s32 	%p2, %r4, %r6;
	or.pred  	%p3, %p1, %p2;
	@%p3 bra 	$L__BB0_2;
	cvta.to.global.u64 	%rd3, %rd1;
	cvta.to.global.u64 	%rd4, %rd2;
	mad.lo.s32 	%r11, %r6, %r2, %r4;
	mul.wide.s32 	%rd5, %r11, 4;
	add.s64 	%rd6, %rd3, %rd5;
	ld.global.f32 	%f1, [%rd6];
	shl.b32 	%r12, %r3, 7;
	mov.u32 	%r13, _ZZ27kernel1_naive_smem_mattransPfS_iiE4smem;
	add.s32 	%r14, %r13, %r12;
	shl.b32 	%r15, %r1, 2;
	add.s32 	%r16, %r14, %r15;
	st.shared.f32 	[%r16], %f1;
	bar.sync 	0;
	ld.shared.f32 	%f2, [%r16];
	mad.lo.s32 	%r17, %r5, %r4, %r2;
	mul.wide.s32 	%rd7, %r17, 4;
	add.s64 	%rd8, %rd4, %rd7;
	st.global.f32 	[%rd8], %f2;
$L__BB0_2:
	ret;

}
	// .globl	_Z29kernel2_smem_padding_mattransPfS_ii
.visible .entry _Z29kernel2_smem_padding_mattransPfS_ii(
	.param .u64 .ptr .align 1 _Z29kernel2_smem_padding_mattransPfS_ii_param_0,
	.param .u64 .ptr .align 1 _Z29kernel2_smem_padding_mattransPfS_ii_param_1,
	.param .u32 _Z29kernel2_smem_padding_mattransPfS_ii_param_2,
	.param .u32 _Z29kernel2_smem_padding_mattransPfS_ii_param_3
)
{
	.reg .pred 	%p<4>;
	.reg .b32 	%r<17>;
	.reg .b32 	%f<3>;
	.reg .b64 	%rd<9>;
	// demoted variable
	.shared .align 4 .b8 _ZZ29kernel2_smem_padding_mattransPfS_iiE4smem[4224];
	ld.param.u64 	%rd1, [_Z29kernel2_smem_padding_mattransPfS_ii_param_0];
	ld.param.u64 	%rd2, [_Z29kernel2_smem_padding_mattransPfS_ii_param_1];
	ld.param.u32 	%r5, [_Z29kernel2_smem_padding_mattransPfS_ii_param_2];
	ld.param.u32 	%r6, [_Z29kernel2_smem_padding_mattransPfS_ii_param_3];
	mov.u32 	%r1, %tid.y;
	mov.u32 	%r7, %ntid.y;
	mov.u32 	%r8, %ctaid.y;
	mad.lo.s32 	%r2, %r7, %r8, %r1;
	mov.u32 	%r3, %tid.x;
	mov.u32 	%r9, %ntid.x;
	mov.u32 	%r10, %ctaid.x;
	mad.lo.s32 	%r4, %r9, %r10, %r3;
	setp.ge.s32 	%p1, %r2, %r5;
	setp.ge.s32 	%p2, %r4, %r6;
	or.pred  	%p3, %p1, %p2;
	@%p3 bra 	$L__BB1_2;
	cvta.to.global.u64 	%rd3, %rd1;
	cvta.to.global.u64 	%rd4, %rd2;
	mad.lo.s32 	%r11, %r6, %r2, %r4;
	mul.wide.s32 	%rd5, %r11, 4;
	add.s64 	%rd6, %rd3, %rd5;
	ld.global.f32 	%f1, [%rd6];
	mov.u32 	%r12, _ZZ29kernel2_smem_padding_mattransPfS_iiE4smem;
	mad.lo.s32 	%r13, %r3, 132, %r12;
	shl.b32 	%r14, %r1, 2;
	add.s32 	%r15, %r13, %r14;
	st.shared.f32 	[%r15], %f1;
	bar.sync 	0;
	ld.shared.f32 	%f2, [%r15];
	mad.lo.s32 	%r16, %r5, %r4, %r2;
	mul.wide.s32 	%rd7, %r16, 4;
	add.s64 	%rd8, %rd4, %rd7;
	st.global.f32 	[%rd8], %f2;
$L__BB1_2:
	ret;

}
	// .globl	_Z25kernel3_swizzled_mattransPfS_ii
.visible .entry _Z25kernel3_swizzled_mattransPfS_ii(
	.param .u64 .ptr .align 1 _Z25kernel3_swizzled_mattransPfS_ii_param_0,
	.param .u64 .ptr .align 1 _Z25kernel3_swizzled_mattransPfS_ii_param_1,
	.param .u32 _Z25kernel3_swizzled_mattransPfS_ii_param_2,
	.param .u32 _Z25kernel3_swizzled_mattransPfS_ii_param_3
)
{
	.reg .pred 	%p<4>;
	.reg .b32 	%r<19>;
	.reg .b32 	%f<3>;
	.reg .b64 	%rd<9>;
	// demoted variable
	.shared .align 4 .b8 _ZZ25kernel3_swizzled_mattransPfS_iiE4smem[4096];
	ld.param.u64 	%rd1, [_Z25kernel3_swizzled_mattransPfS_ii_param_0];
	ld.param.u64 	%rd2, [_Z25kernel3_swizzled_mattransPfS_ii_param_1];
	ld.param.u32 	%r5, [_Z25kernel3_swizzled_mattransPfS_ii_param_2];
	ld.param.u32 	%r6, [_Z25kernel3_swizzled_mattransPfS_ii_param_3];
	mov.u32 	%r1, %tid.y;
	mov.u32 	%r7, %ntid.y;
	mov.u32 	%r8, %ctaid.y;
	mad.lo.s32 	%r2, %r7, %r8, %r1;
	mov.u32 	%r3, %tid.x;
	mov.u32 	%r9, %ntid.x;
	mov.u32 	%r10, %ctaid.x;
	mad.lo.s32 	%r4, %r9, %r10, %r3;
	setp.ge.s32 	%p1, %r2, %r5;
	setp.ge.s32 	%p2, %r4, %r6;
	or.pred  	%p3, %p1, %p2;
	@%p3 bra 	$L__BB2_2;
	cvta.to.global.u64 	%rd3, %rd1;
	cvta.to.global.u64 	%rd4, %rd2;
	mad.lo.s32 	%r11, %r6, %r2, %r4;
	mul.wide.s32 	%rd5, %r11, 4;
	add.s64 	%rd6, %rd3, %rd5;
	ld.global.f32 	%f1, [%rd6];
	shl.b32 	%r12, %r3, 7;
	mov.u32 	%r13, _ZZ25kernel3_swizzled_mattransPfS_iiE4smem;
	add.s32 	%r14, %r13, %r12;
	xor.b32  	%r15, %r3, %r1;
	shl.b32 	%r16, %r15, 2;
	add.s32 	%r17, %r14, %r16;
	st.shared.f32 	[%r17], %f1;
	bar.sync 	0;
	ld.shared.f32 	%f2, [%r17];
	mad.lo.s32 	%r18, %r5, %r4, %r2;
	mul.wide.s32 	%rd7, %r18, 4;
	add.s64 	%rd8, %rd4, %rd7;
	st.global.f32 	[%rd8], %f2;
$L__BB2_2:
	ret;

}
	// .globl	_Z24kernel4_tma_int4_swizzle14CUtensorMap_st
.visible .entry _Z24kernel4_tma_int4_swizzle14CUtensorMap_st(
	.param .align 128 .b8 _Z24kernel4_tma_int4_swizzle14CUtensorMap_st_param_0[128]
)
{
	.reg .pred 	%p<10>;
	.reg .b32 	%r<102>;
	.reg .b64 	%rd<20>;
	// demoted variable
	.shared .align 1024 .b8 _ZZ24kernel4_tma_int4_swizzle14CUtensorMap_stE4smem[1024];
	// demoted variable
	.shared .align 1024 .b8 _ZZ24kernel4_tma_int4_swizzle14CUtensorMap_stE6smem_T[1024];
	// demoted variable
	.shared .align 8 .b8 _ZZ24kernel4_tma_int4_swizzle14CUtensorMap_stE3bar[8];
	mov.b64 	%rd7, _Z24kernel4_tma_int4_swizzle14CUtensorMap_st_param_0;
	mov.u64 	%rd1, %rd7;
	mov.u32 	%r1, %tid.x;
	setp.ne.s32 	%p1, %r1, 0;
	@%p1 bra 	$L__BB3_2;
	mov.u32 	%r20, %ntid.x;
	mov.u32 	%r19, _ZZ24kernel4_tma_int4_swizzle14CUtensorMap_stE3bar;
	// begin inline asm
	mbarrier.init.shared.b64 [%r19], %r20;
	// end inline asm
	// begin inline asm
	fence.proxy.async.shared::cta; // 6.
	// end inline asm
$L__BB3_2:
	setp.ne.s32 	%p2, %r1, 0;
	bar.sync 	0;
	@%p2 bra 	$L__BB3_4;
	cvta.param.u64 	%rd9, %rd1;
	mov.u32 	%r23, _ZZ24kernel4_tma_int4_swizzle14CUtensorMap_stE4smem;
	mov.u32 	%r26, _ZZ24kernel4_tma_int4_swizzle14CUtensorMap_stE3bar;
	mov.b32 	%r25, 0;
	// begin inline asm
	cp.async.bulk.tensor.2d.shared::cluster.global.tile.mbarrier::complete_tx::bytes [%r23], [%rd9, {%r25, %r25}], [%r26];
	// end inline asm
	mov.b32 	%r28, 1024;
	// begin inline asm
	mbarrier.arrive.expect_tx.release.cta.shared::cta.b64 %rd19, [%r26], %r28; // 8. 
	// end inline asm
	bra.uni 	$L__BB3_5;
$L__BB3_4:
	mov.u32 	%r21, _ZZ24kernel4_tma_int4_swizzle14CUtensorMap_stE3bar;
	mov.b32 	%r22, 1;
	// begin inline asm
	mbarrier.arrive.shared::cta.b64                             %rd19,  [%r21], %r22;    // 2. 
	// end inline asm
$L__BB3_5:
	mov.b32 	%r97, 0;
	// begin inline asm
	mov.u64 %rd11, %globaltimer;
	// end inline asm
	mov.u32 	%r31, _ZZ24kernel4_tma_int4_swizzle14CUtensorMap_stE3bar;
$L__BB3_6:
	// begin inline asm
	{
	.reg .pred p;
	mbarrier.try_wait.shared.b64 p, [%r31], %rd19;
	selp.b32 %r30, 1, 0, p;
	}
	// end inline asm
	setp.eq.s32 	%p3, %r30, 0;
	@%p3 bra 	$L__BB3_13;
	setp.gt.u32 	%p4, %r1, 7;
	@%p4 bra 	$L__BB3_10;
	mov.u32 	%r3, %ntid.x;
	mov.u32 	%r32, _ZZ24kernel4_tma_int4_swizzle14CUtensorMap_stE6smem_T;
	mad.lo.s32 	%r100, %r1, 144, %r32;
	mul.lo.s32 	%r5, %r3, 144;
	shl.b32 	%r33, %r1, 4;
	mov.u32 	%r34, _ZZ24kernel4_tma_int4_swizzle14CUtensorMap_stE4smem;
	add.s32 	%r99, %r34, %r33;
	shl.b32 	%r7, %r3, 4;
	shl.b32 	%r35, %r1, 7;
	add.s32 	%r98, %r32, %r35;
	shl.b32 	%r9, %r3, 7;
	mov.u32 	%r101, %r1;
$L__BB3_9:
	ld.shared.v4.u32 	{%r36, %r37, %r38, %r39}, [%r99];
	st.shared.v4.u32 	[%r100], {%r36, %r37, %r38, %r39};
	shl.b32 	%r40, %r101, 4;
	xor.b32  	%r41, %r40, 16;
	add.s32 	%r42, %r98, %r41;
	add.s32 	%r44, %r34, %r41;
	ld.shared.v4.u32 	{%r45, %r46, %r47, %r48}, [%r44+128];
	st.shared.v4.u32 	[%r42], {%r45, %r46, %r47, %r48};
	xor.b32  	%r49, %r40, 32;
	add.s32 	%r50, %r98, %r49;
	add.s32 	%r51, %r34, %r49;
	ld.shared.v4.u32 	{%r52, %r53, %r54, %r55}, [%r51+256];
	st.shared.v4.u32 	[%r50], {%r52, %r53, %r54, %r55};
	xor.b32  	%r56, %r40, 48;
	add.s32 	%r57, %r98, %r56;
	add.s32 	%r58, %r34, %r56;
	ld.shared.v4.u32 	{%r59, %r60, %r61, %r62}, [%r58+384];
	st.shared.v4.u32 	[%r57], {%r59, %r60, %r61, %r62};
	xor.b32  	%r63, %r40, 64;
	add.s32 	%r64, %r98, %r63;
	add.s32 	%r65, %r34, %r63;
	ld.shared.v4.u32 	{%r66, %r67, %r68, %r69}, [%r65+512];
	st.shared.v4.u32 	[%r64], {%r66, %r67, %r68, %r69};
	xor.b32  	%r70, %r40, 80;
	add.s32 	%r71, %r98, %r70;
	add.s32 	%r72, %r34, %r70;
	ld.shared.v4.u32 	{%r73, %r74, %r75, %r76}, [%r72+640];
	st.shared.v4.u32 	[%r71], {%r73, %r74, %r75, %r76};
	xor.b32  	%r77, %r40, 96;
	add.s32 	%r78, %r98, %r77;
	add.s32 	%r79, %r34, %r77;
	ld.shared.v4.u32 	{%r80, %r81, %r82, %r83}, [%r79+768];
	st.shared.v4.u32 	[%r78], {%r80, %r81, %r82, %r83};
	xor.b32  	%r84, %r40, 112;
	add.s32 	%r85, %r98, %r84;
	add.s32 	%r86, %r34, %r84;
	ld.shared.v4.u32 	{%r87, %r88, %r89, %r90}, [%r86+896];
	st.shared.v4.u32 	[%r85], {%r87, %r88, %r89, %r90};
	add.s32 	%r101, %r101, %r3;
	add.s32 	%r100, %r100, %r5;
	add.s32 	%r99, %r99, %r7;
	add.s32 	%r98, %r98, %r9;
	setp.lt.u32 	%p5, %r101, 8;
	@%p5 bra 	$L__BB3_9;
$L__BB3_10:
	setp.ne.s32 	%p6, %r1, 0;
	// begin inline asm
	fence.proxy.async.shared::cta; // 6.
	// end inline asm
	bar.sync 	0;
	@%p6 bra 	$L__BB3_12;
	cvta.param.u64 	%rd13, %rd1;
	mov.u32 	%r93, _ZZ24kernel4_tma_int4_swizzle14CUtensorMap_stE6smem_T;
	mov.b32 	%r92, 0;
	// begin inline asm
	cp.async.bulk.tensor.2d.global.shared::cta.tile.bulk_group [%rd13, {%r92, %r92}], [%r93];
	// end inline asm
	// begin inline asm
	cp.async.bulk.commit_group;
	// end inline asm
	// begin inline asm
	cp.async.bulk.wait_group.read 0;
	// end inline asm
	// begin inline asm
	mbarrier.inval.shared.b64 [%r31];
	// end inline asm
$L__BB3_12:
	ret;
$L__BB3_13:
	setp.gt.s32 	%p7, %r97, 15;
	@%p7 bra 	$L__BB3_15;
	add.s32 	%r97, %r97, 1;
	bra.uni 	$L__BB3_6;
$L__BB3_15:
	// begin inline asm
	mov.u64 %rd14, %globaltimer;
	// end inline asm
	sub.s64 	%rd6, %rd14, %rd11;
	setp.lt.s64 	%p8, %rd6, 4000000;
	@%p8 bra 	$L__BB3_17;
	mov.b32 	%r95, 1000000;
	// begin inline asm
	nanosleep.u32 %r95;
	// end inline asm
	bra.uni 	$L__BB3_6;
$L__BB3_17:
	setp.lt.s64 	%p9, %rd6, 40000;
	@%p9 bra 	$L__BB3_6;
	shr.s64 	%rd15, %rd6, 63;
	shr.u64 	%rd16, %rd15, 62;
	add.s64 	%rd17, %rd6, %rd16;
	shr.u64 	%rd18, %rd17, 2;
	cvt.u32.u64 	%r96, %rd18;
	// begin inline asm
	nanosleep.u32 %r96;
	// end inline asm
	bra.uni 	$L__BB3_6;

}


// ===== COMPILED SASS (sm_100) =====

	.target	sm_100

	.elftype	@"ET_EXEC"


//--------------------- .note.nv.tkinfo           --------------------------
	.section	.note.nv.tkinfo,"",@"SHT_NOTE"
	.sectionflags	@"SHF_NOTE_NV_TKINFO"
	.tkinfo
        /*0018*/ 	.word	0x00000002
        /*0030*/ 	.string	""
        /*0030*/ 	.string	"ptxas"
        /*0030*/ 	.string	"Cuda compilation tools, release 13.0, V13.0.88"
        /*0030*/ 	.string	"Build cuda_13.0.r13.0/compiler.36424714_0"
        /*0030*/ 	.string	"-arch sm_100 -m 64 "



//--------------------- .note.nv.cuinfo           --------------------------
	.section	.note.nv.cuinfo,"",@"SHT_NOTE"
	.sectionflags	@"SHF_NOTE_NV_CUINFO"
        /*0018*/ 	.short	0x0002
        /*001a*/ 	.short	0x0064
        /*001c*/ 	.short	0x0082
	.zero		2


//--------------------- .nv.info                  --------------------------
	.section	.nv.info,"",@"SHT_CUDA_INFO"
	.align	4


	//----- nvinfo : EIATTR_REGCOUNT
	.align		4
        /*0000*/ 	.byte	0x04, 0x2f
        /*0002*/ 	.short	(.L_1 - .L_0)
	.align		4
.L_0:
        /*0004*/ 	.word	index@(_Z27kernel1_naive_smem_mattransPfS_ii)
        /*0008*/ 	.word	0x0000000e


	//----- nvinfo : EIATTR_FRAME_SIZE
	.align		4
.L_1:
        /*000c*/ 	.byte	0x04, 0x11
        /*000e*/ 	.short	(.L_3 - .L_2)
	.align		4
.L_2:
        /*0010*/ 	.word	index@(_Z27kernel1_naive_smem_mattransPfS_ii)
        /*0014*/ 	.word	0x00000000


	//----- nvinfo : EIATTR_REGCOUNT
	.align		4
.L_3:
        /*0018*/ 	.byte	0x04, 0x2f
        /*001a*/ 	.short	(.L_5 - .L_4)
	.align		4
.L_4:
        /*001c*/ 	.word	index@(_Z29kernel2_smem_padding_mattransPfS_ii)
        /*0020*/ 	.word	0x0000000e


	//----- nvinfo : EIATTR_FRAME_SIZE
	.align		4
.L_5:
        /*0024*/ 	.byte	0x04, 0x11
        /*0026*/ 	.short	(.L_7 - .L_6)
	.align		4
.L_6:
        /*0028*/ 	.word	index@(_Z29kernel2_smem_padding_mattransPfS_ii)
        /*002c*/ 	.word	0x00000000


	//----- nvinfo : EIATTR_REGCOUNT
	.align		4
.L_7:
        /*0030*/ 	.byte	0x04, 0x2f
        /*0032*/ 	.short	(.L_9 - .L_8)
	.align		4
.L_8:
        /*0034*/ 	.word	index@(_Z25kernel3_swizzled_mattransPfS_ii)
        /*0038*/ 	.word	0x0000000e


	//----- nvinfo : EIATTR_FRAME_SIZE
	.align		4
.L_9:
        /*003c*/ 	.byte	0x04, 0x11
        /*003e*/ 	.short	(.L_11 - .L_10)
	.align		4
.L_10:
        /*0040*/ 	.word	index@(_Z25kernel3_swizzled_mattransPfS_ii)
        /*0044*/ 	.word	0x00000000


	//----- nvinfo : EIATTR_REGCOUNT
	.align		4
.L_11:
        /*0048*/ 	.byte	0x04, 0x2f
        /*004a*/ 	.short	(.L_13 - .L_12)
	.align		4
.L_12:
        /*004c*/ 	.word	index@(_Z24kernel4_tma_int4_swizzle14CUtensorMap_st)
        /*0050*/ 	.word	0x0000001e


	//----- nvinfo : EIATTR_FRAME_SIZE
	.align		4
.L_13:
        /*0054*/ 	.byte	0x04, 0x11
        /*0056*/ 	.short	(.L_15 - .L_14)
	.align		4
.L_14:
        /*0058*/ 	.word	index@(_Z24kernel4_tma_int4_swizzle14CUtensorMap_st)
        /*005c*/ 	.word	0x00000000


	//----- nvinfo : EIATTR_MIN_STACK_SIZE
	.align		4
.L_15:
        /*0060*/ 	.byte	0x04, 0x12
        /*0062*/ 	.short	(.L_17 - .L_16)
	.align		4
.L_16:
        /*0064*/ 	.word	index@(_Z24kernel4_tma_int4_swizzle14CUtensorMap_st)
        /*0068*/ 	.word	0x00000000


	//----- nvinfo : EIATTR_MIN_STACK_SIZE
	.align		4
.L_17:
        /*006c*/ 	.byte	0x04, 0x12
        /*006e*/ 	.short	(.L_19 - .L_18)
	.align		4
.L_18:
        /*0070*/ 	.word	index@(_Z25kernel3_swizzled_mattransPfS_ii)
        /*0074*/ 	.word	0x00000000


	//----- nvinfo : EIATTR_MIN_STACK_SIZE
	.align		4
.L_19:
        /*0078*/ 	.byte	0x04, 0x12
        /*007a*/ 	.short	(.L_21 - .L_20)
	.align		4
.L_20:
        /*007c*/ 	.word	index@(_Z29kernel2_smem_padding_mattransPfS_ii)
        /*0080*/ 	.word	0x00000000


	//----- nvinfo : EIATTR_MIN_STACK_SIZE
	.align		4
.L_21:
        /*0084*/ 	.byte	0x04, 0x12
        /*0086*/ 	.short	(.L_23 - .L_22)
	.align		4
.L_22:
        /*0088*/ 	.word	index@(_Z27kernel1_naive_smem_mattransPfS_ii)
        /*008c*/ 	.word	0x00000000
.L_23:


//--------------------- .nv.compat                --------------------------
	.section	.nv.compat,"",@"SHT_CUDA_COMPAT_INFO"
	.align	4
        /*0000*/ 	.byte	0x02, 0x09, 0x00, 0x00, 0x02, 0x02, 0x02, 0x00, 0x02, 0x05, 0x05, 0x00, 0x03, 0x07, 0x01, 0x01
        /*0010*/ 	.byte	0x02, 0x03, 0x01, 0x00, 0x02, 0x06, 0x01, 0x00, 0x04, 0x0b, 0x08, 0x00, 0x09, 0x00, 0x00, 0x00
        /*0020*/ 	.byte	0x00, 0x00, 0x00, 0x00


//--------------------- .nv.info._Z24kernel4_tma_int4_swizzle14CUtensorMap_st --------------------------
	.section	.nv.info._Z24kernel4_tma_int4_swizzle14CUtensorMap_st,"",@"SHT_CUDA_INFO"
	.sectionflags	@""
	.align	4


	//----- nvinfo : EIATTR_CUDA_API_VERSION
	.align		4
        /*0000*/ 	.byte	0x04, 0x37
        /*0002*/ 	.short	(.L_25 - .L_24)
.L_24:
        /*0004*/ 	.word	0x00000082


	//----- nvinfo : EIATTR_KPARAM_INFO
	.align		4
.L_25:
        /*0008*/ 	.byte	0x04, 0x17
        /*000a*/ 	.short	(.L_27 - .L_26)
.L_26:
        /*000c*/ 	.word	0x00000000
        /*0010*/ 	.short	0x0000
        /*0012*/ 	.short	0x0000
        /*0014*/ 	.byte	0x00, 0xf0, 0x01, 0x02


	//----- nvinfo : EIATTR_SPARSE_MMA_MASK
	.align		4
.L_27:
        /*0018*/ 	.byte	0x03, 0x50
        /*001a*/ 	.short	0x0000


	//----- nvinfo : EIATTR_MAXREG_COUNT
	.align		4
        /*001c*/ 	.byte	0x03, 0x1b
        /*001e*/ 	.short	0x00ff


	//----- nvinfo : EIATTR_NUM_BARRIERS
	.align		4
        /*0020*/ 	.byte	0x02, 0x4c
        /*0022*/ 	.byte	0x01
	.zero		1


	//----- nvinfo : EIATTR_MERCURY_ISA_VERSION
	.align		4
        /*0024*/ 	.byte	0x03, 0x5f
        /*0026*/ 	.short	0x0101


	//----- nvinfo : EIATTR_VRC_CTA_INIT_COUNT
	.align		4
        /*0028*/ 	.byte	0x02, 0x4a
	.zero		1
	.zero		1


	//----- nvinfo : EIATTR_MBARRIER_INSTR_OFFSETS
	.align		4
        /*002c*/ 	.byte	0x04, 0x39
        /*002e*/ 	.short	(.L_29 - .L_28)


	//   ....[0]....
.L_28:
        /*0030*/ 	.word	0x000000e0
        /*0034*/ 	.word	0x000000ff
        /*0038*/ 	.word	0x00000000
        /*003c*/ 	.short	0x0100
        /*003e*/ 	.byte	0x06
	.zero		1


	//   ....[1]....
        /*0040*/ 	.word	0x000002d0
        /*0044*/ 	.word	0x00000000
        /*0048*/ 	.word	0x00000000
        /*004c*/ 	.short	0x0101
        /*004e*/ 	.byte	0xff
	.zero		1


	//   ....[2]....
        /*0050*/ 	.word	0x00000300
        /*0054*/ 	.word	0x00000000
        /*0058*/ 	.word	0x00000000
        /*005c*/ 	.short	0x0109
        /*005e*/ 	.byte	0xff
	.zero		1


	//   ....[3]....
        /*0060*/ 	.word	0x000004b0
        /*0064*/ 	.word	0x00000000
        /*0068*/ 	.word	0x00000000
        /*006c*/ 	.short	0x0109
        /*006e*/ 	.byte	0xff
	.zero		1


	//   ....[4]....
        /*0070*/ 	.word	0x00000980
        /*0074*/ 	.word	0x00000000
        /*0078*/ 	.word	0x00000000
        /*007c*/ 	.short	0x0108
        /*007e*/ 	.byte	0xff
	.zero		1


	//----- nvinfo : EIATTR_NUM_MBARRIERS
	.align		4
.L_29:
        /*0080*/ 	.byte	0x03, 0x38
        /*0082*/ 	.short	0x0001


	//----- nvinfo : EIATTR_EXIT_INSTR_OFFSETS
	.align		4
        /*0084*/ 	.byte	0x04, 0x1c
        /*0086*/ 	.short	(.L_31 - .L_30)


	//   ....[0]....
.L_30:
        /*0088*/ 	.word	0x000008d0


	//   ....[1]....
        /*008c*/ 	.word	0x00000990


	//----- nvinfo : EIATTR_CRS_STACK_SIZE
	.align		4
.L_31:
        /*0090*/ 	.byte	0x04, 0x1e
        /*0092*/ 	.short	(.L_33 - .L_32)
.L_32:
        /*0094*/ 	.word	0x00000000


	//----- nvinfo : EIATTR_CBANK_PARAM_SIZE
	.align		4
.L_33:
        /*0098*/ 	.byte	0x03, 0x19
        /*009a*/ 	.short	0x0080


	//----- nvinfo : EIATTR_PARAM_CBANK
	.align		4
        /*009c*/ 	.byte	0x04, 0x0a
        /*009e*/ 	.short	(.L_35 - .L_34)
	.align		4
.L_34:
        /*00a0*/ 	.word	index@(.nv.constant0._Z24kernel4_tma_int4_swizzle14CUtensorMap_st)
        /*00a4*/ 	.short	0x0380
        /*00a6*/ 	.short	0x0080


	//----- nvinfo : EIATTR_SW_WAR
	.align		4
.L_35:
        /*00a8*/ 	.byte	0x04, 0x36
        /*00aa*/ 	.short	(.L_37 - .L_36)
.L_36:
        /*00ac*/ 	.word	0x00000008
.L_37:


//--------------------- .nv.info._Z25kernel3_swizzled_mattransPfS_ii --------------------------
	.section	.nv.info._Z25kernel3_swizzled_mattransPfS_ii,"",@"SHT_CUDA_INFO"
	.sectionflags	@""
	.align	4


	//----- nvinfo : EIATTR_CUDA_API_VERSION
	.align		4
        /*0000*/ 	.byte	0x04, 0x37
        /*0002*/ 	.short	(.L_39 - .L_38)
.L_38:
        /*0004*/ 	.word	0x00000082


	//----- nvinfo : EIATTR_KPARAM_INFO
	.align		4
.L_39:
        /*0008*/ 	.byte	0x04, 0x17
        /*000a*/ 	.short	(.L_41 - .L_40)
.L_40:
        /*000c*/ 	.word	0x00000000
        /*0010*/ 	.short	0x0003
        /*0012*/ 	.short	0x0014
        /*0014*/ 	.byte	0x00, 0xf0, 0x11, 0x00


	//----- nvinfo : EIATTR_KPARAM_INFO
	.align		4
.L_41:
        /*0018*/ 	.byte	0x04, 0x17
        /*001a*/ 	.short	(.L_43 - .L_42)
.L_42:
        /*001c*/ 	.word	0x00000000
        /*0020*/ 	.short	0x0002
        /*0022*/ 	.short	0x0010
        /*0024*/ 	.byte	0x00, 0xf0, 0x11, 0x00


	//----- nvinfo : EIATTR_KPARAM_INFO
	.align		4
.L_43:
        /*0028*/ 	.byte	0x04, 0x17
        /*002a*/ 	.short	(.L_45 - .L_44)
.L_44:
        /*002c*/ 	.word	0x00000000
        /*0030*/ 	.short	0x0001
        /*0032*/ 	.short	0x0008
        /*0034*/ 	.byte	0x00, 0xf5, 0x21, 0x00


	//----- nvinfo : EIATTR_KPARAM_INFO
	.align		4
.L_45:
        /*0038*/ 	.byte	0x04, 0x17
        /*003a*/ 	.short	(.L_47 - .L_46)
.L_46:
        /*003c*/ 	.word	0x00000000
        /*0040*/ 	.short	0x0000
        /*0042*/ 	.short	0x0000
        /*0044*/ 	.byte	0x00, 0xf5, 0x21, 0x00


	//----- nvinfo : EIATTR_SPARSE_MMA_MASK
	.align		4
.L_47:
        /*0048*/ 	.byte	0x03, 0x50
        /*004a*/ 	.short	0x0000


	//----- nvinfo : EIATTR_MAXREG_COUNT
	.align		4
        /*004c*/ 	.byte	0x03, 0x1b
        /*004e*/ 	.short	0x00ff


	//----- nvinfo : EIATTR_NUM_BARRIERS
	.align		4
        /*0050*/ 	.byte	0x02, 0x4c
        /*0052*/ 	.byte	0x01
	.zero		1


	//----- nvinfo : EIATTR_MERCURY_ISA_VERSION
	.align		4
        /*0054*/ 	.byte	0x03, 0x5f
        /*0056*/ 	.short	0x0101


	//----- nvinfo : EIATTR_VRC_CTA_INIT_COUNT
	.align		4
        /*0058*/ 	.byte	0x02, 0x4a
	.zero		1
	.zero		1


	//----- nvinfo : EIATTR_EXIT_INSTR_OFFSETS
	.align		4
        /*005c*/ 	.byte	0x04, 0x1c
        /*005e*/ 	.short	(.L_49 - .L_48)


	//   ....[0]....
.L_48:
        /*0060*/ 	.word	0x000000c0


	//   ....[1]....
        /*0064*/ 	.word	0x000001f0


	//----- nvinfo : EIATTR_CBANK_PARAM_SIZE
	.align		4
.L_49:
        /*0068*/ 	.byte	0x03, 0x19
        /*006a*/ 	.short	0x0018


	//----- nvinfo : EIATTR_PARAM_CBANK
	.align		4
        /*006c*/ 	.byte	0x04, 0x0a
        /*006e*/ 	.short	(.L_51 - .L_50)
	.align		4
.L_50:
        /*0070*/ 	.word	index@(.nv.constant0._Z25kernel3_swizzled_mattransPfS_ii)
        /*0074*/ 	.short	0x0380
        /*0076*/ 	.short	0x0018


	//----- nvinfo : EIATTR_SW_WAR
	.align		4
.L_51:
        /*0078*/ 	.byte	0x04, 0x36
        /*007a*/ 	.short	(.L_53 - .L_52)
.L_52:
        /*007c*/ 	.word	0x00000008
.L_53:


//--------------------- .nv.info._Z29kernel2_smem_padding_mattransPfS_ii --------------------------
	.section	.nv.info._Z29kernel2_smem_padding_mattransPfS_ii,"",@"SHT_CUDA_INFO"
	.sectionflags	@""
	.align	4


	//----- nvinfo : EIATTR_CUDA_API_VERSION
	.align		4
        /*0000*/ 	.byte	0x04, 0x37
        /*0002*/ 	.short	(.L_55 - .L_54)
.L_54:
        /*0004*/ 	.word	0x00000082


	//----- nvinfo : EIATTR_KPARAM_INFO
	.align		4
.L_55:
        /*0008*/ 	.byte	0x04, 0x17
        /*000a*/ 	.short	(.L_57 - .L_56)
.L_56:
        /*000c*/ 	.word	0x00000000
        /*0010*/ 	.short	0x0003
        /*0012*/ 	.short	0x0014
        /*0014*/ 	.byte	0x00, 0xf0, 0x11, 0x00


	//----- nvinfo : EIATTR_KPARAM_INFO
	.align		4
.L_57:
        /*0018*/ 	.byte	0x04, 0x17
        /*001a*/ 	.short	(.L_59 - .L_58)
.L_58:
        /*001c*/ 	.word	0x00000000
        /*0020*/ 	.short	0x0002
        /*0022*/ 	.short	0x0010
        /*0024*/ 	.byte	0x00, 0xf0, 0x11, 0x00


	//----- nvinfo : EIATTR_KPARAM_INFO
	.align		4
.L_59:
        /*0028*/ 	.byte	0x04, 0x17
        /*002a*/ 	.short	(.L_61 - .L_60)
.L_60:
        /*002c*/ 	.word	0x00000000
        /*0030*/ 	.short	0x0001
        /*0032*/ 	.short	0x0008
        /*0034*/ 	.byte	0x00, 0xf5, 0x21, 0x00


	//----- nvinfo : EIATTR_KPARAM_INFO
	.align		4
.L_61:
        /*0038*/ 	.byte	0x04, 0x17
        /*003a*/ 	.short	(.L_63 - .L_62)
.L_62:
        /*003c*/ 	.word	0x00000000
        /*0040*/ 	.short	0x0000
        /*0042*/ 	.short	0x0000
        /*0044*/ 	.byte	0x00, 0xf5, 0x21, 0x00


	//----- nvinfo : EIATTR_SPARSE_MMA_MASK
	.align		4
.L_63:
        /*0048*/ 	.byte	0x03, 0x50
        /*004a*/ 	.short	0x0000


	//----- nvinfo : EIATTR_MAXREG_COUNT
	.align		4
        /*004c*/ 	.byte	0x03, 0x1b
        /*004e*/ 	.short	0x00ff


	//----- nvinfo : EIATTR_NUM_BARRIERS
	.align		4
        /*0050*/ 	.byte	0x02, 0x4c
        /*0052*/ 	.byte	0x01
	.zero		1


	//----- nvinfo : EIATTR_MERCURY_ISA_VERSION
	.align		4
        /*0054*/ 	.byte	0x03, 0x5f
        /*0056*/ 	.short	0x0101


	//----- nvinfo : EIATTR_VRC_CTA_INIT_COUNT
	.align		4
        /*0058*/ 	.byte	0x02, 0x4a
	.zero		1
	.zero		1


	//----- nvinfo : EIATTR_EXIT_INSTR_OFFSETS
	.align		4
        /*005c*/ 	.byte	0x04, 0x1c
        /*005e*/ 	.short	(.L_65 - .L_64)


	//   ....[0]....
.L_64:
        /*0060*/ 	.word	0x000000c0


	//   ....[1]....
        /*0064*/ 	.word	0x000001e0


	//----- nvinfo : EIATTR_CBANK_PARAM_SIZE
	.align		4
.L_65:
        /*0068*/ 	.byte	0x03, 0x19
        /*006a*/ 	.short	0x0018


	//----- nvinfo : EIATTR_PARAM_CBANK
	.align		4
        /*006c*/ 	.byte	0x04, 0x0a
        /*006e*/ 	.short	(.L_67 - .L_66)
	.align		4
.L_66:
        /*0070*/ 	.word	index@(.nv.constant0._Z29kernel2_smem_padding_mattransPfS_ii)
        /*0074*/ 	.short	0x0380
        /*0076*/ 	.short	0x0018


	//----- nvinfo : EIATTR_SW_WAR
	.align		4
.L_67:
        /*0078*/ 	.byte	0x04, 0x36
        /*007a*/ 	.short	(.L_69 - .L_68)
.L_68:
        /*007c*/ 	.word	0x00000008
.L_69:


//--------------------- .nv.info._Z27kernel1_naive_smem_mattransPfS_ii --------------------------
	.section	.nv.info._Z27kernel1_naive_smem_mattransPfS_ii,"",@"SHT_CUDA_INFO"
	.sectionflags	@""
	.align	4


	//----- nvinfo : EIATTR_CUDA_API_VERSION
	.align		4
        /*0000*/ 	.byte	0x04, 0x37
        /*0002*/ 	.short	(.L_71 - .L_70)
.L_70:
        /*0004*/ 	.word	0x00000082


	//----- nvinfo : EIATTR_KPARAM_INFO
	.align		4
.L_71:
        /*0008*/ 	.byte	0x04, 0x17
        /*000a*/ 	.short	(.L_73 - .L_72)
.L_72:
        /*000c*/ 	.word	0x00000000
        /*0010*/ 	.short	0x0003
        /*0012*/ 	.short	0x0014
        /*0014*/ 	.byte	0x00, 0xf0, 0x11, 0x00


	//----- nvinfo : EIATTR_KPARAM_INFO
	.align		4
.L_73:
        /*0018*/ 	.byte	0x04, 0x17
        /*001a*/ 	.short	(.L_75 - .L_74)
.L_74:
        /*001c*/ 	.word	0x00000000
        /*0020*/ 	.short	0x0002
        /*0022*/ 	.short	0x0010
        /*0024*/ 	.byte	0x00, 0xf0, 0x11, 0x00


	//----- nvinfo : EIATTR_KPARAM_INFO
	.align		4
.L_75:
        /*0028*/ 	.byte	0x04, 0x17
        /*002a*/ 	.short	(.L_77 - .L_76)
.L_76:
        /*002c*/ 	.word	0x00000000
        /*0030*/ 	.short	0x0001
        /*0032*/ 	.short	0x0008
        /*0034*/ 	.byte	0x00, 0xf5, 0x21, 0x00


	//----- nvinfo : EIATTR_KPARAM_INFO
	.align		4
.L_77:
        /*0038*/ 	.byte	0x04, 0x17
        /*003a*/ 	.short	(.L_79 - .L_78)
.L_78:
        /*003c*/ 	.word	0x00000000
        /*0040*/ 	.short	0x0000
        /*0042*/ 	.short	0x0000
        /*0044*/ 	.byte	0x00, 0xf5, 0x21, 0x00


	//----- nvinfo : EIATTR_SPARSE_MMA_MASK
	.align		4
.L_79:
        /*0048*/ 	.byte	0x03, 0x50
        /*004a*/ 	.short	0x0000


	//----- nvinfo : EIATTR_MAXREG_COUNT
	.align		4
        /*004c*/ 	.byte	0x03, 0x1b
        /*004e*/ 	.short	0x00ff


	//----- nvinfo : EIATTR_NUM_BARRIERS
	.align		4
        /*0050*/ 	.byte	0x02, 0x4c
        /*0052*/ 	.byte	0x01
	.zero		1


	//----- nvinfo : EIATTR_MERCURY_ISA_VERSION
	.align		4
        /*0054*/ 	.byte	0x03, 0x5f
        /*0056*/ 	.short	0x0101


	//----- nvinfo : EIATTR_VRC_CTA_INIT_COUNT
	.align		4
        /*0058*/ 	.byte	0x02, 0x4a
	.zero		1
	.zero		1


	//----- nvinfo : EIATTR_EXIT_INSTR_OFFSETS
	.align		4
        /*005c*/ 	.byte	0x04, 0x1c
        /*005e*/ 	.short	(.L_81 - .L_80)


	//   ....[0]....
.L_80:
        /*0060*/ 	.word	0x000000c0


	//   ....[1]....
        /*0064*/ 	.word	0x000001e0


	//----- nvinfo : EIATTR_CBANK_PARAM_SIZE
	.align		4
.L_81:
        /*0068*/ 	.byte	0x03, 0x19
        /*006a*/ 	.short	0x0018


	//----- nvinfo : EIATTR_PARAM_CBANK
	.align		4
        /*006c*/ 	.byte	0x04, 0x0a
        /*006e*/ 	.short	(.L_83 - .L_82)
	.align		4
.L_82:
        /*0070*/ 	.word	index@(.nv.constant0._Z27kernel1_naive_smem_mattransPfS_ii)
        /*0074*/ 	.short	0x0380
        /*0076*/ 	.short	0x0018


	//----- nvinfo : EIATTR_SW_WAR
	.align		4
.L_83:
        /*0078*/ 	.byte	0x04, 0x36
        /*007a*/ 	.short	(.L_85 - .L_84)
.L_84:
        /*007c*/ 	.word	0x00000008
.L_85:


//--------------------- .nv.callgraph             --------------------------
	.section	.nv.callgraph,"",@"SHT_CUDA_CALLGRAPH"
	.align	4
	.sectionentsize	8
	.align		4
        /*0000*/ 	.word	0x00000000
	.align		4
        /*0004*/ 	.word	0xffffffff
	.align		4
        /*0008*/ 	.word	0x00000000
	.align		4
        /*000c*/ 	.word	0xfffffffe
	.align		4
        /*0010*/ 	.word	0x00000000
	.align		4
        /*0014*/ 	.word	0xfffffffd
	.align		4
        /*0018*/ 	.word	0x00000000
	.align		4
        /*001c*/ 	.word	0xfffffffc


//--------------------- .text._Z24kernel4_tma_int4_swizzle14CUtensorMap_st --------------------------
	.section	.text._Z24kernel4_tma_int4_swizzle14CUtensorMap_st,"ax",@progbits
	.align	128
        .global         _Z24kernel4_tma_int4_swizzle14CUtensorMap_st
        .type           _Z24kernel4_tma_int4_swizzle14CUtensorMap_st,@function
        .size           _Z24kernel4_tma_int4_swizzle14CUtensorMap_st,(.L_x_19 - _Z24kernel4_tma_int4_swizzle14CUtensorMap_st)
        .other          _Z24kernel4_tma_int4_swizzle14CUtensorMap_st,@"STO_CUDA_ENTRY STV_DEFAULT"
_Z24kernel4_tma_int4_swizzle14CUtensorMap_st:
.text._Z24kernel4_tma_int4_swizzle14CUtensorMap_st:
[----:B------:R-:W-:Y:S01]  /*0000*/  LDC R1, c[0x0][0x37c] ;  /* 0x0000df00ff017b82 */ /* 0x000fe20000000800 */
[----:B------:R-:W1:Y:S01]  /*0010*/  S2R R8, SR_TID.X ;  /* 0x0000000000087919 */ /* 0x000e620000002100 */
[----:B------:R-:W-:Y:S01]  /*0020*/  BSSY.RECONVERGENT B0, `(.L_x_0) ;  /* 0x000000f000007945 */ /* 0x000fe20003800200 */
[----:B-1----:R-:W-:-:S13]  /*0030*/  ISETP.NE.AND P0, PT, R8, RZ, PT ;  /* 0x000000ff0800720c */ /* 0x002fda0003f05270 */
[----:B------:R-:W-:Y:S05]  /*0040*/  @P0 BRA `(.L_x_1) ;  /* 0x0000000000300947 */ /* 0x000fea0003800000 */
[----:B------:R-:W1:Y:S01]  /*0050*/  S2UR UR7, SR_CgaCtaId ;  /* 0x00000000000779c3 */ /* 0x000e620000008800 */
[----:B------:R-:W2:Y:S01]  /*0060*/  LDCU UR5, c[0x0][0x360] ;  /* 0x00006c00ff0577ac */ /* 0x000ea20008000800 */
[----:B------:R-:W-:Y:S02]  /*0070*/  UMOV UR4, 0x400 ;  /* 0x0000040000047882 */ /* 0x000fe40000000000 */
[----:B------:R-:W-:Y:S02]  /*0080*/  UIADD3 UR6, UPT, UPT, UR4, 0x800, URZ ;  /* 0x0000080004067890 */ /* 0x000fe4000fffe0ff */
[----:B--2---:R-:W-:-:S04]  /*0090*/  UIADD3 UR4, UPT, UPT, -UR5, 0x100000, URZ ;  /* 0x0010000005047890 */ /* 0x004fc8000fffe1ff */
[----:B------:R-:W-:Y:S02]  /*00a0*/  USHF.L.U32 UR5, UR4, 0xb, URZ ;  /* 0x0000000b04057899 */ /* 0x000fe400080006ff */
[----:B------:R-:W-:Y:S02]  /*00b0*/  USHF.L.U32 UR4, UR4, 0x1, URZ ;  /* 0x0000000104047899 */ /* 0x000fe400080006ff */
[----:B-1----:R-:W-:Y:S01]  /*00c0*/  ULEA UR6, UR7, UR6, 0x18 ;  /* 0x0000000607067291 */ /* 0x002fe2000f8ec0ff */
[----:B------:R-:W1:Y:S11]  /*00d0*/  FENCE.VIEW.ASYNC.S ;  /* 0x00000000000073c6 */ /* 0x000e760000000000 */
[----:B-1----:R1:W2:Y:S02]  /*00e0*/  SYNCS.EXCH.64 URZ, [UR6], UR4 ;  /* 0x0000000406ff75b2 */ /* 0x0022a40008000100 */
[----:B--2---:R2:W-:Y:S06]  /*00f0*/  MEMBAR.ALL.CTA ;  /* 0x0000000000007992 */ /* 0x0045ec0000008000 */
[----:B--2---:R-:W2:Y:S02]  /*0100*/  FENCE.VIEW.ASYNC.S ;  /* 0x00000000000073c6 */ /* 0x004ea40000000000 */
.L_x_1:
[----:B-1----:R-:W-:Y:S05]  /*0110*/  BSYNC.RECONVERGENT B0 ;  /* 0x0000000000007941 */ /* 0x002fea0003800200 */
.L_x_0:
[----:B--2---:R-:W-:Y:S06]  /*0120*/  BAR.SYNC.DEFER_BLOCKING 0x0 ;  /* 0x0000000000007b1d */ /* 0x004fec0000010000 */
[----:B------:R-:W-:Y:S04]  /*0130*/  BSSY.RECONVERGENT B0, `(.L_x_2) ;  /* 0x000001b000007945 */ /* 0x000fe80003800200 */
[----:B------:R-:W-:Y:S05]  /*0140*/  @P0 BRA `(.L_x_3) ;  /* 0x00000000004c0947 */ /* 0x000fea0003800000 */
[----:B------:R-:W1:Y:S01]  /*0150*/  S2UR UR6, SR_CgaCtaId ;  /* 0x00000000000679c3 */ /* 0x000e620000008800 */
[----:B------:R-:W-:Y:S01]  /*0160*/  UMOV UR4, 0x400 ;  /* 0x0000040000047882 */ /* 0x000fe20000000000 */
[----:B------:R-:W-:Y:S01]  /*0170*/  PLOP3.LUT P0, PT, PT, PT, PT, 0x80, 0x8 ;  /* 0x000000000008781c */ /* 0x000fe20003f0f070 */
[----:B------:R-:W-:Y:S01]  /*0180*/  UIADD3 UR5, UPT, UPT, UR4, 0x800, URZ ;  /* 0x0000080004057890 */ /* 0x000fe2000fffe0ff */
[----:B------:R-:W2:Y:S01]  /*0190*/  LDCU.64 UR8, c[0x0][0x348] ;  /* 0x00006900ff0877ac */ /* 0x000ea20008000a00 */
[----:B------:R-:W-:Y:S02]  /*01a0*/  UMOV UR7, URZ ;  /* 0x000000ff00077c82 */ /* 0x000fe40008000000 */
[----:B-1----:R-:W-:Y:S02]  /*01b0*/  ULEA UR5, UR6, UR5, 0x18 ;  /* 0x0000000506057291 */ /* 0x002fe4000f8ec0ff */
[----:B------:R-:W-:-:S03]  /*01c0*/  ULEA UR4, UR6, UR4, 0x18 ;  /* 0x0000000406047291 */ /* 0x000fc6000f8ec0ff */
[----:B------:R-:W-:Y:S01]  /*01d0*/  UMOV UR6, URZ ;  /* 0x000000ff00067c82 */ /* 0x000fe20008000000 */
[----:B------:R-:W-:-:S05]  /*01e0*/  IMAD.U32 R0, RZ, RZ, UR5 ;  /* 0x00000005ff007e24 */ /* 0x000fca000f8e00ff */
[----:B--2---:R-:W-:-:S15]  /*01f0*/  R2UR UR5, R0 ;  /* 0x00000000000572ca */ /* 0x004fde00000e0000 */
.L_x_4:
[----:B------:R-:W-:Y:S01]  /*0200*/  @P0 ELECT P1, URZ, PT ;  /* 0x0000000000ff082f */ /* 0x000fe20003820000 */
[----:B------:R1:W-:-:S12]  /*0210*/  UTMALDG.2D [UR4], [UR8] ;  /* 0x00000004080075b4 */ /* 0x0003d80008008000 */
[----:B------:R-:W-:Y:S02]  /*0220*/  @P1 PLOP3.LUT P0, PT, P1, PT, PT, 0x8, 0x80 ;  /* 0x000000000080181c */ /* 0x000fe40000f0e170 */
[----:B------:R-:W-:-:S11]  /*0230*/  PLOP3.LUT P1, PT, PT, PT, PT, 0x8, 0x80 ;  /* 0x000000000080781c */ /* 0x000fd60003f2e170 */
[----:B-1----:R-:W-:Y:S05]  /*0240*/  @P0 BRA.U.ANY `(.L_x_4) ;  /* 0xfffffffd00ec0947 */ /* 0x002fea000393ffff */
[----:B------:R-:W-:-:S06]  /*0250*/  IMAD.MOV.U32 R3, RZ, RZ, 0x400 ;  /* 0x00000400ff037424 */ /* 0x000fcc00078e00ff */
[----:B------:R3:W4:Y:S01]  /*0260*/  SYNCS.ARRIVE.TRANS64 R2, [R0+URZ], R3 ;  /* 0x00000003000279a7 */ /* 0x00072200080000ff */
[----:B------:R-:W-:Y:S05]  /*0270*/  BRA `(.L_x_5) ;  /* 0x0000000000187947 */ /* 0x000fea0003800000 */
.L_x_3:
[----:B------:R-:W1:Y:S01]  /*0280*/  S2UR UR5, SR_CgaCtaId ;  /* 0x00000000000579c3 */ /* 0x000e620000008800 */
[----:B------:R-:W-:Y:S02]  /*0290*/  UMOV UR4, 0x400 ;  /* 0x0000040000047882 */ /* 0x000fe40000000000 */
[----:B------:R-:W-:-:S04]  /*02a0*/  UIADD3 UR4, UPT, UPT, UR4, 0x800, URZ ;  /* 0x0000080004047890 */ /* 0x000fc8000fffe0ff */
[----:B-1----:R-:W-:-:S06]  /*02b0*/  ULEA UR4, UR5, UR4, 0x18 ;  /* 0x0000000405047291 */ /* 0x002fcc000f8ec0ff */
[----:B------:R-:W-:-:S04]  /*02c0*/  IMAD.U32 R0, RZ, RZ, UR4 ;  /* 0x00000004ff007e24 */ /* 0x000fc8000f8e00ff */
[----:B------:R1:W2:Y:S03]  /*02d0*/  SYNCS.ARRIVE.TRANS64.A1T0 R2, [R0+URZ], RZ ;  /* 0x000000ff000279a7 */ /* 0x0002a600081000ff */
.L_x_5:
[----:B------:R-:W-:Y:S05]  /*02e0*/  BSYNC.RECONVERGENT B0 ;  /* 0x0000000000007941 */ /* 0x000fea0003800200 */
.L_x_2:
[----:B------:R-:W-:Y:S01]  /*02f0*/  CS2R R4, SR_GLOBALTIMERLO ;  /* 0x0000000000047805 */ /* 0x000fe20000015200 */
[----:B--2-4-:R-:W2:Y:S01]  /*0300*/  SYNCS.PHASECHK.TRANS64.TRYWAIT P0, [R0+URZ], R3 ;  /* 0x00000003000075a7 */ /* 0x014ea200080011ff */
[----:B------:R-:W-:Y:S04]  /*0310*/  BSSY B0, `(.L_x_6) ;  /* 0x000001c000007945 */ /* 0x000fe80003800000 */
[----:B--2---:R-:W-:Y:S05]  /*0320*/  @P0 BRA `(.L_x_7) ;  /* 0x0000000000680947 */ /* 0x004fea0003800000 */
[----:B------:R-:W-:-:S07]  /*0330*/  IMAD.MOV.U32 R10, RZ, RZ, RZ ;  /* 0x000000ffff0a7224 */ /* 0x000fce00078e00ff */
.L_x_11:
[C---:B------:R-:W-:Y:S01]  /*0340*/  ISETP.GT.AND P0, PT, R10.reuse, 0xf, PT ;  /* 0x0000000f0a00780c */ /* 0x040fe20003f04270 */
[----:B------:R-:W-:Y:S05]  /*0350*/  YIELD ;  /* 0x0000000000007946 */ /* 0x000fea0003800000 */
[----:B------:R-:W-:Y:S07]  /*0360*/  BSSY B1, `(.L_x_8) ;  /* 0x0000014000017945 */ /* 0x000fee0003800000 */
[----:B------:R-:W-:Y:S01]  /*0370*/  @!P0 VIADD R10, R10, 0x1 ;  /* 0x000000010a0a8836 */ /* 0x000fe20000000000 */
[----:B------:R-:W-:Y:S06]  /*0380*/  @!P0 BRA `(.L_x_9) ;  /* 0x0000000000448947 */ /* 0x000fec0003800000 */
[----:B------:R-:W-:-:S06]  /*0390*/  CS2R R6, SR_GLOBALTIMERLO ;  /* 0x0000000000067805 */ /* 0x000fcc0000015200 */
[----:B------:R-:W-:-:S05]  /*03a0*/  IADD3 R9, P0, PT, -R4, R6, RZ ;  /* 0x0000000604097210 */ /* 0x000fca0007f1e1ff */
[----:B------:R-:W-:Y:S01]  /*03b0*/  IMAD.X R7, R7, 0x1, ~R5, P0 ;  /* 0x0000000107077824 */ /* 0x000fe200000e0e05 */
[----:B------:R-:W-:-:S04]  /*03c0*/  ISETP.GE.U32.AND P0, PT, R9, 0x3d0900, PT ;  /* 0x003d09000900780c */ /* 0x000fc80003f06070 */
[----:B------:R-:W-:-:S13]  /*03d0*/  ISETP.GE.AND.EX P0, PT, R7, RZ, PT, P0 ;  /* 0x000000ff0700720c */ /* 0x000fda0003f06300 */
[----:B------:R-:W-:Y:S05]  /*03e0*/  @!P0 BRA `(.L_x_10) ;  /* 0x0000000000088947 */ /* 0x000fea0003800000 */
[----:B------:R-:W-:Y:S05]  /*03f0*/  NANOSLEEP 0xf4240 ;  /* 0x000f42400000795d */ /* 0x000fea0003800000 */
[----:B------:R-:W-:Y:S05]  /*0400*/  BRA `(.L_x_9) ;  /* 0x0000000000247947 */ /* 0x000fea0003800000 */
.L_x_10:
[----:B------:R-:W-:-:S04]  /*0410*/  ISETP.GE.U32.AND P0, PT, R9, 0x9c40, PT ;  /* 0x00009c400900780c */ /* 0x000fc80003f06070 */
[----:B------:R-:W-:-:S13]  /*0420*/  ISETP.GE.AND.EX P0, PT, R7, RZ, PT, P0 ;  /* 0x000000ff0700720c */ /* 0x000fda0003f06300 */
[----:B------:R-:W-:Y:S05]  /*0430*/  @!P0 BRA `(.L_x_9) ;  /* 0x0000000000188947 */ /* 0x000fea0003800000 */
[----:B------:R-:W-:-:S04]  /*0440*/  SHF.R.S32.HI R6, RZ, 0x1f, R7 ;  /* 0x0000001fff067819 */ /* 0x000fc80000011407 */
[----:B------:R-:W-:-:S05]  /*0450*/  LEA.HI R6, P0, R6, R9, RZ, 0x2 ;  /* 0x0000000906067211 */ /* 0x000fca00078110ff */
[----:B------:R-:W-:-:S05]  /*0460*/  IMAD.X R7, RZ, RZ, R7, P0 ;  /* 0x000000ffff077224 */ /* 0x000fca00000e0607 */
[----:B------:R-:W-:-:S04]  /*0470*/  SHF.R.U64 R6, R6, 0x2, R7 ;  /* 0x0000000206067819 */ /* 0x000fc80000001207 */
[----:B------:R-:W-:Y:S05]  /*0480*/  NANOSLEEP R6 ;  /* 0x000000060000735d */ /* 0x000fea0003800000 */
[----:B------:R-:W-:Y:S01]  /*0490*/  NOP ;  /* 0x0000000000007918 */ /* 0x000fe20000000000 */
.L_x_9:
[----:B------:R-:W-:Y:S05]  /*04a0*/  BSYNC B1 ;  /* 0x0000000000017941 */ /* 0x000fea0003800000 */
.L_x_8:
[----:B------:R-:W2:Y:S02]  /*04b0*/  SYNCS.PHASECHK.TRANS64.TRYWAIT P0, [R0+URZ], R3 ;  /* 0x00000003000075a7 */ /* 0x000ea400080011ff */
[----:B--2---:R-:W-:Y:S05]  /*04c0*/  @!P0 BRA `(.L_x_11) ;  /* 0xfffffffc009c8947 */ /* 0x004fea000383ffff */
.L_x_7:
[----:B------:R-:W-:Y:S05]  /*04d0*/  BSYNC B0 ;  /* 0x0000000000007941 */ /* 0x000fea0003800000 */
.L_x_6:
[C---:B------:R-:W-:Y:S01]  /*04e0*/  ISETP.GT.U32.AND P1, PT, R8.reuse, 0x7, PT ;  /* 0x000000070800780c */ /* 0x040fe20003f24070 */
[----:B------:R-:W-:Y:S01]  /*04f0*/  BSSY.RECONVERGENT B0, `(.L_x_12) ;  /* 0x0000039000007945 */ /* 0x000fe20003800200 */
[----:B------:R-:W-:-:S11]  /*0500*/  ISETP.NE.AND P0, PT, R8, RZ, PT ;  /* 0x000000ff0800720c */ /* 0x000fd60003f05270 */
[----:B------:R-:W-:Y:S05]  /*0510*/  @P1 BRA `(.L_x_13) ;  /* 0x0000000000d81947 */ /* 0x000fea0003800000 */
[----:B------:R-:W2:Y:S01]  /*0520*/  S2R R6, SR_CgaCtaId ;  /* 0x0000000000067919 */ /* 0x000ea20000008800 */
[----:B------:R-:W4:Y:S01]  /*0530*/  LDC R2, c[0x0][0x360] ;  /* 0x0000d800ff027b82 */ /* 0x000f220000000800 */
[----:B------:R-:W-:Y:S01]  /*0540*/  MOV R4, 0x400 ;  /* 0x0000040000047802 */ /* 0x000fe20000000f00 */
[----:B------:R-:W-:-:S04]  /*0550*/  IMAD.MOV.U32 R7, RZ, RZ, R8 ;  /* 0x000000ffff077224 */ /* 0x000fc800078e0008 */
[----:B------:R-:W-:-:S05]  /*0560*/  VIADD R3, R4, 0x400 ;  /* 0x0000040004037836 */ /* 0x000fca0000000000 */
[C---:B--2---:R-:W-:Y:S02]  /*0570*/  LEA R5, R6.reuse, R3, 0x18 ;  /* 0x0000000306057211 */ /* 0x044fe400078ec0ff */
[----:B------:R-:W-:-:S03]  /*0580*/  LEA R3, R6, R4, 0x18 ;  /* 0x0000000406037211 */ /* 0x000fc600078ec0ff */
[C-C-:B------:R-:W-:Y:S02]  /*0590*/  IMAD R23, R8.reuse, 0x90, R5.reuse ;  /* 0x0000009008177824 */ /* 0x140fe400078e0205 */
[C---:B------:R-:W-:Y:S02]  /*05a0*/  IMAD R5, R8.reuse, 0x80, R5 ;  /* 0x0000008008057824 */ /* 0x040fe400078e0205 */
[----:B------:R-:W-:-:S07]  /*05b0*/  IMAD R21, R8, 0x10, R3 ;  /* 0x0000001008157824 */ /* 0x000fce00078e0203 */
.L_x_14:
[----:B--2---:R2:W5:Y:S01]  /*05c0*/  LDS.128 R8, [R21] ;  /* 0x0000000015087984 */ /* 0x0045620000000c00 */
[----:B------:R-:W-:Y:S02]  /*05d0*/  IMAD.SHL.U32 R4, R7, 0x10, RZ ;  /* 0x0000001007047824 */ /* 0x000fe400078e00ff */
[----:B----4-:R-:W-:-:S03]  /*05e0*/  IMAD.IADD R7, R2, 0x1, R7 ;  /* 0x0000000102077824 */ /* 0x010fc600078e0207 */
[C---:B------:R-:W-:Y:S02]  /*05f0*/  LOP3.LUT R6, R4.reuse, 0x10, RZ, 0x3c, !PT ;  /* 0x0000001004067812 */ /* 0x040fe400078e3cff */
[----:B------:R-:W-:Y:S01]  /*0600*/  LOP3.LUT R20, R4, 0x20, RZ, 0x3c, !PT ;  /* 0x0000002004147812 */ /* 0x000fe200078e3cff */
[----:B--2---:R-:W-:Y:S01]  /*0610*/  IMAD R21, R2, 0x10, R21 ;  /* 0x0000001002157824 */ /* 0x004fe200078e0215 */
[----:B------:R-:W-:Y:S01]  /*0620*/  LOP3.LUT R22, R4, 0x30, RZ, 0x3c, !PT ;  /* 0x0000003004167812 */ /* 0x000fe200078e3cff */
[C---:B------:R-:W-:Y:S01]  /*0630*/  IMAD.IADD R12, R3.reuse, 0x1, R6 ;  /* 0x00000001030c7824 */ /* 0x040fe200078e0206 */
[----:B------:R-:W-:Y:S01]  /*0640*/  IADD3 R16, PT, PT, R3, R20, RZ ;  /* 0x0000001403107210 */ /* 0x000fe20007ffe0ff */
[--C-:B------:R-:W-:Y:S01]  /*0650*/  IMAD.IADD R6, R6, 0x1, R5.reuse ;  /* 0x0000000106067824 */ /* 0x100fe200078e0205 */
[----:B------:R-:W-:Y:S01]  /*0660*/  LOP3.LUT R26, R4, 0x40, RZ, 0x3c, !PT ;  /* 0x00000040041a7812 */ /* 0x000fe200078e3cff */
[----:B------:R-:W-:Y:S01]  /*0670*/  IMAD.IADD R20, R20, 0x1, R5 ;  /* 0x0000000114147824 */ /* 0x000fe200078e0205 */
[----:B------:R-:W-:Y:S01]  /*0680*/  ISETP.GE.U32.AND P1, PT, R7, 0x8, PT ;  /* 0x000000080700780c */ /* 0x000fe20003f26070 */
[----:B------:R-:W-:-:S02]  /*0690*/  IMAD.IADD R24, R3, 0x1, R22 ;  /* 0x0000000103187824 */ /* 0x000fc400078e0216 */
[--C-:B------:R-:W-:Y:S02]  /*06a0*/  IMAD.IADD R22, R22, 0x1, R5.reuse ;  /* 0x0000000116167824 */ /* 0x100fe400078e0205 */
[----:B------:R-:W-:Y:S02]  /*06b0*/  IMAD.IADD R25, R3, 0x1, R26 ;  /* 0x0000000103197824 */ /* 0x000fe400078e021a */
[----:B------:R-:W-:Y:S01]  /*06c0*/  IMAD.IADD R26, R26, 0x1, R5 ;  /* 0x000000011a1a7824 */ /* 0x000fe200078e0205 */
[----:B-----5:R2:W-:Y:S04]  /*06d0*/  STS.128 [R23], R8 ;  /* 0x0000000817007388 */ /* 0x0205e80000000c00 */
[----:B------:R-:W4:Y:S01]  /*06e0*/  LDS.128 R12, [R12+0x80] ;  /* 0x000080000c0c7984 */ /* 0x000f220000000c00 */
[----:B--2---:R-:W-:-:S03]  /*06f0*/  IMAD R23, R2, 0x90, R23 ;  /* 0x0000009002177824 */ /* 0x004fc600078e0217 */
[----:B----4-:R2:W-:Y:S04]  /*0700*/  STS.128 [R6], R12 ;  /* 0x0000000c06007388 */ /* 0x0105e80000000c00 */
[----:B------:R-:W4:Y:S01]  /*0710*/  LDS.128 R16, [R16+0x100] ;  /* 0x0001000010107984 */ /* 0x000f220000000c00 */
[----:B--2---:R-:W-:-:S05]  /*0720*/  LOP3.LUT R6, R4, 0x50, RZ, 0x3c, !PT ;  /* 0x0000005004067812 */ /* 0x004fca00078e3cff */
[----:B------:R-:W-:Y:S02]  /*0730*/  IMAD.IADD R27, R3, 0x1, R6 ;  /* 0x00000001031b7824 */ /* 0x000fe400078e0206 */
[----:B------:R-:W-:Y:S01]  /*0740*/  IMAD.IADD R6, R6, 0x1, R5 ;  /* 0x0000000106067824 */ /* 0x000fe200078e0205 */
[----:B----4-:R2:W-:Y:S04]  /*0750*/  STS.128 [R20], R16 ;  /* 0x0000001014007388 */ /* 0x0105e80000000c00 */
[----:B------:R4:W5:Y:S01]  /*0760*/  LDS.128 R8, [R24+0x180] ;  /* 0x0001800018087984 */ /* 0x0009620000000c00 */
[C---:B--2---:R-:W-:Y:S02]  /*0770*/  LOP3.LUT R20, R4.reuse, 0x60, RZ, 0x3c, !PT ;  /* 0x0000006004147812 */ /* 0x044fe400078e3cff */
[----:B------:R-:W-:-:S02]  /*0780*/  LOP3.LUT R4, R4, 0x70, RZ, 0x3c, !PT ;  /* 0x0000007004047812 */ /* 0x000fc400078e3cff */
[C---:B----4-:R-:W-:Y:S01]  /*0790*/  IADD3 R24, PT, PT, R3.reuse, R20, RZ ;  /* 0x0000001403187210 */ /* 0x050fe20007ffe0ff */
[--C-:B------:R-:W-:Y:S01]  /*07a0*/  IMAD.IADD R20, R20, 0x1, R5.reuse ;  /* 0x0000000114147824 */ /* 0x100fe200078e0205 */
[----:B-----5:R2:W-:Y:S04]  /*07b0*/  STS.128 [R22], R8 ;  /* 0x0000000816007388 */ /* 0x0205e80000000c00 */
[----:B------:R-:W4:Y:S01]  /*07c0*/  LDS.128 R12, [R25+0x200] ;  /* 0x00020000190c7984 */ /* 0x000f220000000c00 */
[----:B--2---:R-:W-:Y:S02]  /*07d0*/  IMAD.IADD R22, R3, 0x1, R4 ;  /* 0x0000000103167824 */ /* 0x004fe400078e0204 */
[--C-:B------:R-:W-:Y:S02]  /*07e0*/  IMAD.IADD R4, R4, 0x1, R5.reuse ;  /* 0x0000000104047824 */ /* 0x100fe400078e0205 */
[----:B------:R-:W-:Y:S01]  /*07f0*/  IMAD R5, R2, 0x80, R5 ;  /* 0x0000008002057824 */ /* 0x000fe200078e0205 */
[----:B----4-:R-:W-:Y:S04]  /*0800*/  STS.128 [R26], R12 ;  /* 0x0000000c1a007388 */ /* 0x010fe80000000c00 */
[----:B------:R-:W2:Y:S04]  /*0810*/  LDS.128 R16, [R27+0x280] ;  /* 0x000280001b107984 */ /* 0x000ea80000000c00 */
[----:B--2---:R-:W-:Y:S04]  /*0820*/  STS.128 [R6], R16 ;  /* 0x0000001006007388 */ /* 0x004fe80000000c00 */
[----:B------:R-:W2:Y:S04]  /*0830*/  LDS.128 R8, [R24+0x300] ;  /* 0x0003000018087984 */ /* 0x000ea80000000c00 */
[----:B--2---:R-:W-:Y:S04]  /*0840*/  STS.128 [R20], R8 ;  /* 0x0000000814007388 */ /* 0x004fe80000000c00 */
[----:B------:R-:W2:Y:S04]  /*0850*/  LDS.128 R12, [R22+0x380] ;  /* 0x00038000160c7984 */ /* 0x000ea80000000c00 */
[----:B--2---:R2:W-:Y:S01]  /*0860*/  STS.128 [R4], R12 ;  /* 0x0000000c04007388 */ /* 0x0045e20000000c00 */
[----:B------:R-:W-:Y:S05]  /*0870*/  @!P1 BRA `(.L_x_14) ;  /* 0xfffffffc00509947 */ /* 0x000fea000383ffff */
.L_x_13:
[----:B------:R-:W-:Y:S05]  /*0880*/  BSYNC.RECONVERGENT B0 ;  /* 0x0000000000007941 */ /* 0x000fea0003800200 */
.L_x_12:
[----:B------:R4:W-:Y:S06]  /*0890*/  MEMBAR.ALL.CTA ;  /* 0x0000000000007992 */ /* 0x0009ec0000008000 */
[----:B----4-:R-:W4:Y:S01]  /*08a0*/  FENCE.VIEW.ASYNC.S ;  /* 0x00000000000073c6 */ /* 0x010f220000000000 */
[----:B------:R-:W-:Y:S05]  /*08b0*/  WARPSYNC.ALL ;  /* 0x0000000000007948 */ /* 0x000fea0003800000 */
[----:B----4-:R-:W-:Y:S06]  /*08c0*/  BAR.SYNC.DEFER_BLOCKING 0x0 ;  /* 0x0000000000007b1d */ /* 0x010fec0000010000 */
[----:B------:R-:W-:Y:S05]  /*08d0*/  @P0 EXIT ;  /* 0x000000000000094d */ /* 0x000fea0003800000 */
[----:B------:R-:W4:Y:S01]  /*08e0*/  S2UR UR5, SR_CgaCtaId ;  /* 0x00000000000579c3 */ /* 0x000f220000008800 */
[----:B------:R-:W5:Y:S01]  /*08f0*/  LDCU.64 UR8, c[0x0][0x348] ;  /* 0x00006900ff0877ac */ /* 0x000f620008000a00 */
[----:B------:R-:W-:Y:S01]  /*0900*/  UMOV UR4, 0x400 ;  /* 0x0000040000047882 */ /* 0x000fe20000000000 */
[----:B------:R-:W-:Y:S01]  /*0910*/  UMOV UR6, URZ ;  /* 0x000000ff00067c82 */ /* 0x000fe20008000000 */
[----:B------:R-:W-:-:S04]  /*0920*/  UIADD3 UR4, UPT, UPT, UR4, 0x400, URZ ;  /* 0x0000040004047890 */ /* 0x000fc8000fffe0ff */
[----:B----4-:R-:W-:-:S03]  /*0930*/  ULEA UR4, UR5, UR4, 0x18 ;  /* 0x0000000405047291 */ /* 0x010fc6000f8ec0ff */
[----:B------:R-:W-:-:S06]  /*0940*/  UMOV UR5, URZ ;  /* 0x000000ff00057c82 */ /* 0x000fcc0008000000 */
[----:B-----5:R4:W-:Y:S01]  /*0950*/  UTMASTG.2D [UR4], [UR8] ;  /* 0x00000004080073b5 */ /* 0x0209e20008008000 */
[----:B------:R0:W-:Y:S01]  /*0960*/  UTMACMDFLUSH ;  /* 0x00000000000079b7 */ /* 0x0001e20000000000 */
[----:B------:R-:W-:-:S04]  /*0970*/  DEPBAR.LE SB0, 0x0 ;  /* 0x000080000000791a */ /* 0x000fc80000000000 */
[----:B------:R-:W-:Y:S01]  /*0980*/  SYNCS.CCTL.IV [R0+URZ] ;  /* 0x00000000000079b1 */ /* 0x000fe200080000ff */
[----:B----4-:R-:W-:Y:S05]  /*0990*/  EXIT ;  /* 0x000000000000794d */ /* 0x010fea0003800000 */
.L_x_15:
[----:B------:R-:W-:-:S00]  /*09a0*/  BRA `(.L_x_15) ;  /* 0xfffffffc00fc7947 */ /* 0x000fc0000383ffff */
[----:B------:R-:W-:-:S00]  /*09b0*/  NOP ;  /* 0x0000000000007918 */ /* 0x000fc00000000000 */
        /* <DEDUP_REMOVED lines=12> */
.L_x_19:


//--------------------- .text._Z25kernel3_swizzled_mattransPfS_ii --------------------------
	.section	.text._Z25kernel3_swizzled_mattransPfS_ii,"ax",@progbits
	.align	128
        .global         _Z25kernel3_swizzled_mattransPfS_ii
        .type           _Z25kernel3_swizzled_mattransPfS_ii,@function
        .size           _Z25kernel3_swizzled_mattransPfS_ii,(.L_x_20 - _Z25kernel3_swizzled_mattransPfS_ii)
        .other          _Z25kernel3_swizzled_mattransPfS_ii,@"STO_CUDA_ENTRY STV_DEFAULT"
_Z25kernel3_swizzled_mattransPfS_ii:
.text._Z25kernel3_swizzled_mattransPfS_ii:
[----:B------:R-:W-:Y:S01]  /*0000*/  LDC R1, c[0x0][0x37c] ;  /* 0x0000df00ff017b82 */ /* 0x000fe20000000800 */
[----:B------:R-:W0:Y:S01]  /*0010*/  S2R R9, SR_TID.X ;  /* 0x0000000000097919 */ /* 0x000e220000002100 */
[----:B------:R-:W1:Y:S01]  /*0020*/  LDCU UR4, c[0x0][0x364] ;  /* 0x00006c80ff0477ac */ /* 0x000e620008000800 */
[----:B------:R-:W0:Y:S01]  /*0030*/  S2R R0, SR_CTAID.X ;  /* 0x0000000000007919 */ /* 0x000e220000002500 */
[----:B------:R-:W0:Y:S01]  /*0040*/  LDCU UR5, c[0x0][0x360] ;  /* 0x00006c00ff0577ac */ /* 0x000e220008000800 */
[----:B------:R-:W1:Y:S01]  /*0050*/  S2R R4, SR_TID.Y ;  /* 0x0000000000047919 */ /* 0x000e620000002200 */
[----:B------:R-:W2:Y:S01]  /*0060*/  LDCU.64 UR8, c[0x0][0x390] ;  /* 0x00007200ff0877ac */ /* 0x000ea20008000a00 */
[----:B------:R-:W1:Y:S01]  /*0070*/  S2R R3, SR_CTAID.Y ;  /* 0x0000000000037919 */ /* 0x000e620000002600 */
[----:B0-----:R-:W-:-:S05]  /*0080*/  IMAD R7, R0, UR5, R9 ;  /* 0x0000000500077c24 */ /* 0x001fca000f8e0209 */
[----:B--2---:R-:W-:Y:S01]  /*0090*/  ISETP.GE.AND P0, PT, R7, UR9, PT ;  /* 0x0000000907007c0c */ /* 0x004fe2000bf06270 */
[----:B-1----:R-:W-:-:S05]  /*00a0*/  IMAD R0, R3, UR4, R4 ;  /* 0x0000000403007c24 */ /* 0x002fca000f8e0204 */
[----:B------:R-:W-:-:S13]  /*00b0*/  ISETP.GE.OR P0, PT, R0, UR8, P0 ;  /* 0x0000000800007c0c */ /* 0x000fda0008706670 */
[----:B------:R-:W-:Y:S05]  /*00c0*/  @P0 EXIT ;  /* 0x000000000000094d */ /* 0x000fea0003800000 */
[----:B------:R-:W0:Y:S01]  /*00d0*/  LDC.64 R2, c[0x0][0x380] ;  /* 0x0000e000ff027b82 */ /* 0x000e220000000a00 */
[----:B------:R-:W1:Y:S01]  /*00e0*/  LDCU.64 UR6, c[0x0][0x358] ;  /* 0x00006b00ff0677ac */ /* 0x000e620008000a00 */
[----:B------:R-:W-:-:S04]  /*00f0*/  IMAD R5, R0, UR9, R7 ;  /* 0x0000000900057c24 */ /* 0x000fc8000f8e0207 */
[----:B0-----:R-:W-:-:S05]  /*0100*/  IMAD.WIDE R2, R5, 0x4, R2 ;  /* 0x0000000405027825 */ /* 0x001fca00078e0202 */
[----:B-1----:R0:W2:Y:S01]  /*0110*/  LDG.E R6, desc[UR6][R2.64] ;  /* 0x0000000602067981 */ /* 0x0020a2000c1e1900 */
[----:B------:R-:W1:Y:S01]  /*0120*/  S2UR UR5, SR_CgaCtaId ;  /* 0x00000000000579c3 */ /* 0x000e620000008800 */
[----:B------:R-:W-:Y:S01]  /*0130*/  UMOV UR4, 0x400 ;  /* 0x0000040000047882 */ /* 0x000fe20000000000 */
[----:B------:R-:W-:Y:S01]  /*0140*/  LOP3.LUT R5, R9, R4, RZ, 0x3c, !PT ;  /* 0x0000000409057212 */ /* 0x000fe200078e3cff */
[----:B0-----:R-:W-:Y:S01]  /*0150*/  IMAD R3, R7, UR8, R0 ;  /* 0x0000000807037c24 */ /* 0x001fe2000f8e0200 */
[----:B-1----:R-:W-:-:S06]  /*0160*/  ULEA UR4, UR5, UR4, 0x18 ;  /* 0x0000000405047291 */ /* 0x002fcc000f8ec0ff */
[----:B------:R-:W-:-:S04]  /*0170*/  LEA R4, R9, UR4, 0x7 ;  /* 0x0000000409047c11 */ /* 0x000fc8000f8e38ff */
[----:B------:R-:W-:Y:S02]  /*0180*/  LEA R9, R5, R4, 0x2 ;  /* 0x0000000405097211 */ /* 0x000fe400078e10ff */
[----:B------:R-:W0:Y:S02]  /*0190*/  LDC.64 R4, c[0x0][0x388] ;  /* 0x0000e200ff047b82 */ /* 0x000e240000000a00 */
[----:B0-----:R-:W-:Y:S01]  /*01a0*/  IMAD.WIDE R2, R3, 0x4, R4 ;  /* 0x0000000403027825 */ /* 0x001fe200078e0204 */
[----:B--2---:R-:W-:Y:S05]  /*01b0*/  STS [R9], R6 ;  /* 0x0000000609007388 */ /* 0x004fea0000000800 */
[----:B------:R-:W-:Y:S06]  /*01c0*/  BAR.SYNC.DEFER_BLOCKING 0x0 ;  /* 0x0000000000007b1d */ /* 0x000fec0000010000 */
[----:B------:R-:W0:Y:S04]  /*01d0*/  LDS R11, [R9] ;  /* 0x00000000090b7984 */ /* 0x000e280000000800 */
[----:B0-----:R-:W-:Y:S01]  /*01e0*/  STG.E desc[UR6][R2.64], R11 ;  /* 0x0000000b02007986 */ /* 0x001fe2000c101906 */
[----:B------:R-:W-:Y:S05]  /*01f0*/  EXIT ;  /* 0x000000000000794d */ /* 0x000fea0003800000 */
.L_x_16:
        /* <DEDUP_REMOVED lines=16> */
.L_x_20:


//--------------------- .text._Z29kernel2_smem_padding_mattransPfS_ii --------------------------
	.section	.text._Z29kernel2_smem_padding_mattransPfS_ii,"ax",@progbits
	.align	128
        .global         _Z29kernel2_smem_padding_mattransPfS_ii
        .type           _Z29kernel2_smem_padding_mattransPfS_ii,@function
        .size           _Z29kernel2_smem_padding_mattransPfS_ii,(.L_x_21 - _Z29kernel2_smem_padding_mattransPfS_ii)
        .other          _Z29kernel2_smem_padding_mattransPfS_ii,@"STO_CUDA_ENTRY STV_DEFAULT"
_Z29kernel2_smem_padding_mattransPfS_ii:
.text._Z29kernel2_smem_padding_mattransPfS_ii:
        /* <DEDUP_REMOVED lines=18> */
[----:B------:R-:W-:Y:S01]  /*0120*/  MOV R4, 0x400 ;  /* 0x0000040000047802 */ /* 0x000fe20000000f00 */
[----:B------:R-:W-:Y:S01]  /*0130*/  IMAD R7, R7, UR6, R0 ;  /* 0x0000000607077c24 */ /* 0x000fe2000f8e0200 */
[----:B------:R-:W1:Y:S02]  /*0140*/  S2R R5, SR_CgaCtaId ;  /* 0x0000000000057919 */ /* 0x000e640000008800 */
[----:B-1----:R-:W-:-:S05]  /*0150*/  LEA R4, R5, R4, 0x18 ;  /* 0x0000000405047211 */ /* 0x002fca00078ec0ff */
[----:B------:R-:W-:-:S05]  /*0160*/  IMAD R4, R11, 0x84, R4 ;  /* 0x000000840b047824 */ /* 0x000fca00078e0204 */
        /* <DEDUP_REMOVED lines=8> */
.L_x_17:
        /* <DEDUP_REMOVED lines=9> */
.L_x_21:


//--------------------- .text._Z27kernel1_naive_smem_mattransPfS_ii --------------------------
	.section	.text._Z27kernel1_naive_smem_mattransPfS_ii,"ax",@progbits
	.align	128
        .global         _Z27kernel1_naive_smem_mattransPfS_ii
        .type           _Z27kernel1_naive_smem_mattransPfS_ii,@function
        .size           _Z27kernel1_naive_smem_mattransPfS_ii,(.L_x_22 - _Z27kernel1_naive_smem_mattransPfS_ii)
        .other          _Z27kernel1_naive_smem_mattransPfS_ii,@"STO_CUDA_ENTRY STV_DEFAULT"
_Z27kernel1_naive_smem_mattransPfS_ii:
.text._Z27kernel1_naive_smem_mattransPfS_ii:
        /* <DEDUP_REMOVED lines=20> */
[----:B------:R-:W-:Y:S01]  /*0140*/  IMAD R7, R7, UR8, R0 ;  /* 0x0000000807077c24 */ /* 0x000fe2000f8e0200 */
        /* <DEDUP_REMOVED lines=10> */
.L_x_18:
        /* <DEDUP_REMOVED lines=9> */
.L_x_22:


//--------------------- .nv.shared._Z24kernel4_tma_int4_swizzle14CUtensorMap_st --------------------------
	.section	.nv.shared._Z24kernel4_tma_int4_swizzle14CUtensorMap_st,"aw",@nobits
	.sectionflags	@""
	.align	1024
.nv.shared._Z24kernel4_tma_int4_swizzle14CUtensorMap_st:
	.zero		3080


//--------------------- .nv.shared.reserved.0     --------------------------
	.section	.nv.shared.reserved.0,"aw",@nobits
	.weak		__nv_reservedSMEM_offset_0_alias
	.size		__nv_reservedSMEM_offset_0_alias, 0, 64
	.other		__nv_reservedSMEM_offset_0_alias,@"STO_CUDA_RESERVED_SHARED STV_DEFAULT"
__nv_reservedSMEM_offset_0_alias:
	.zero		0
	.zero		64


//--------------------- .nv.shared._Z25kernel3_swizzled_mattransPfS_ii --------------------------
	.section	.nv.shared._Z25kernel3_swizzled_mattransPfS_ii,"aw",@nobits
	.sectionflags	@""
	.align	4
.nv.shared._Z25kernel3_swizzled_mattransPfS_ii:
	.zero		5120


//--------------------- .nv.shared._Z29kernel2_smem_padding_mattransPfS_ii --------------------------
	.section	.nv.shared._Z29kernel2_smem_padding_mattransPfS_ii,"aw",@nobits
	.sectionflags	@""
	.align	4
.nv.shared._Z29kernel2_smem_padding_mattransPfS_ii:
	.zero		5248


//--------------------- .nv.shared._Z27kernel1_naive_smem_mattransPfS_ii --------------------------
	.section	.nv.shared._Z27kernel1_naive_smem_mattransPfS_ii,"aw",@nobits
	.sectionflags	@""
	.align	4
.nv.shared._Z27kernel1_naive_smem_mattransPfS_ii:
	.zero		5120


//--------------------- .nv.constant0._Z24kernel4_tma_int4_swizzle14CUtensorMap_st --------------------------
	.section	.nv.constant0._Z24kernel4_tma_int4_swizzle14CUtensorMap_st,"a",@progbits
	.sectionflags	@""
	.align	4
.nv.constant0._Z24kernel4_tma_int4_swizzle14CUtensorMap_st:
	.zero		1024


//--------------------- .nv.constant0._Z25kernel3_swizzled_mattransPfS_ii --------------------------
	.section	.nv.constant0._Z25kernel3_swizzled_mattransPfS_ii,"a",@progbits
	.sectionflags	@""
	.align	4
.nv.constant0._Z25kernel3_swizzled_mattransPfS_ii:
	.zero		920


//--------------------- .nv.constant0._Z29kernel2_smem_padding_mattransPfS_ii --------------------------
	.section	.nv.constant0._Z29kernel2_smem_padding_mattransPfS_ii,"a",@progbits
	.sectionflags	@""
	.align	4
.nv.constant0._Z29kernel2_smem_padding_mattransPfS_ii:
	.zero		920


//--------------------- .nv.constant0._Z27kernel1_naive_smem_mattransPfS_ii --------------------------
	.section	.nv.constant0._Z27kernel1_naive_smem_mattransPfS_ii,"a",@progbits
	.sectionflags	@""
	.align	4
.nv.constant0._Z27kernel1_naive_smem_mattransPfS_ii:
	.zero		920


//--------------------- SYMBOLS --------------------------

	.type		.nv.reservedSmem.offset0,@object
	.size		.nv.reservedSmem.offset0,0x4
	.type		.nv.reservedSmem.cap,@object
	.size		.nv.reservedSmem.cap,0x4
